//
// Generated by NVIDIA NVVM Compiler
//
// Compiler Build ID: CL-36424714
// Cuda compilation tools, release 13.0, V13.0.88
// Based on NVVM 20.0.0
//

.version 9.0
.target sm_100
.address_size 64

	// .globl	_Z14transposeNaivePfS_ii
// _ZZ9transposePfS_iiE5block has been demoted

.visible .entry _Z14transposeNaivePfS_ii(
	.param .u64 .ptr .align 1 _Z14transposeNaivePfS_ii_param_0,
	.param .u64 .ptr .align 1 _Z14transposeNaivePfS_ii_param_1,
	.param .u32 _Z14transposeNaivePfS_ii_param_2,
	.param .u32 _Z14transposeNaivePfS_ii_param_3
)
{
	.reg .pred 	%p<4>;
	.reg .b32 	%r<13>;
	.reg .b32 	%f<2>;
	.reg .b64 	%rd<9>;

	ld.param.u64 	%rd1, [_Z14transposeNaivePfS_ii_param_0];
	ld.param.u64 	%rd2, [_Z14transposeNaivePfS_ii_param_1];
	ld.param.u32 	%r3, [_Z14transposeNaivePfS_ii_param_2];
	ld.param.u32 	%r4, [_Z14transposeNaivePfS_ii_param_3];
	mov.u32 	%r5, %ctaid.y;
	shl.b32 	%r6, %r5, 4;
	mov.u32 	%r7, %tid.y;
	add.s32 	%r1, %r6, %r7;
	mov.u32 	%r8, %ctaid.x;
	shl.b32 	%r9, %r8, 4;
	mov.u32 	%r10, %tid.x;
	add.s32 	%r2, %r9, %r10;
	setp.ge.s32 	%p1, %r1, %r3;
	setp.ge.s32 	%p2, %r2, %r4;
	or.pred  	%p3, %p1, %p2;
	@%p3 bra 	$L__BB0_2;
	cvta.to.global.u64 	%rd3, %rd1;
	cvta.to.global.u64 	%rd4, %rd2;
	mad.lo.s32 	%r11, %r4, %r1, %r2;
	mul.wide.s32 	%rd5, %r11, 4;
	add.s64 	%rd6, %rd3, %rd5;
	ld.global.f32 	%f1, [%rd6];
	mad.lo.s32 	%r12, %r3, %r2, %r1;
	mul.wide.s32 	%rd7, %r12, 4;
	add.s64 	%rd8, %rd4, %rd7;
	st.global.f32 	[%rd8], %f1;
$L__BB0_2:
	ret;

}
	// .globl	_Z9transposePfS_ii
.visible .entry _Z9transposePfS_ii(
	.param .u64 .ptr .align 1 _Z9transposePfS_ii_param_0,
	.param .u64 .ptr .align 1 _Z9transposePfS_ii_param_1,
	.param .u32 _Z9transposePfS_ii_param_2,
	.param .u32 _Z9transposePfS_ii_param_3
)
{
	.reg .pred 	%p<11>;
	.reg .b32 	%r<26>;
	.reg .b32 	%f<3>;
	.reg .b64 	%rd<9>;
	// demoted variable
	.shared .align 4 .b8 _ZZ9transposePfS_iiE5block[1088];
	ld.param.u64 	%rd1, [_Z9transposePfS_ii_param_0];
	ld.param.u64 	%rd2, [_Z9transposePfS_ii_param_1];
	ld.param.u32 	%r8, [_Z9transposePfS_ii_param_2];
	ld.param.u32 	%r9, [_Z9transposePfS_ii_param_3];
	mov.u32 	%r10, %ctaid.y;
	shl.b32 	%r1, %r10, 4;
	mov.u32 	%r2, %tid.y;
	add.s32 	%r11, %r1, %r2;
	mov.u32 	%r12, %ctaid.x;
	shl.b32 	%r3, %r12, 4;
	mov.u32 	%r4, %tid.x;
	add.s32 	%r13, %r3, %r4;
	mad.lo.s32 	%r14, %r9, %r11, %r13;
	mad.lo.s32 	%r6, %r8, %r13, %r11;
	setp.ge.u32 	%p1, %r11, %r8;
	setp.ge.u32 	%p2, %r13, %r9;
	or.pred  	%p3, %p1, %p2;
	mul.lo.s32 	%r15, %r9, %r8;
	setp.ge.u32 	%p4, %r14, %r15;
	or.pred  	%p5, %p3, %p4;
	@%p5 bra 	$L__BB1_2;
	cvta.to.global.u64 	%rd3, %rd1;
	mul.wide.u32 	%rd4, %r14, 4;
	add.s64 	%rd5, %rd3, %rd4;
	ld.global.f32 	%f1, [%rd5];
	mov.u32 	%r16, _ZZ9transposePfS_iiE5block;
	mad.lo.s32 	%r17, %r2, 68, %r16;
	shl.b32 	%r18, %r4, 2;
	add.s32 	%r19, %r17, %r18;
	st.shared.f32 	[%r19], %f1;
$L__BB1_2:
	bar.sync 	0;
	add.s32 	%r20, %r1, %r4;
	add.s32 	%r21, %r3, %r2;
	setp.ge.u32 	%p6, %r20, %r8;
	setp.ge.u32 	%p7, %r21, %r9;
	or.pred  	%p8, %p6, %p7;
	setp.ge.u32 	%p9, %r6, %r15;
	or.pred  	%p10, %p8, %p9;
	@%p10 bra 	$L__BB1_4;
	mov.u32 	%r22, _ZZ9transposePfS_iiE5block;
	mad.lo.s32 	%r23, %r4, 68, %r22;
	shl.b32 	%r24, %r2, 2;
	add.s32 	%r25, %r23, %r24;
	ld.shared.f32 	%f2, [%r25];
	cvta.to.global.u64 	%rd6, %rd2;
	mul.wide.u32 	%rd7, %r6, 4;
	add.s64 	%rd8, %rd6, %rd7;
	st.global.f32 	[%rd8], %f2;
$L__BB1_4:
	ret;

}


// ===== COMPILED SASS (sm_100) =====

	.target	sm_100

	.elftype	@"ET_EXEC"


//--------------------- .note.nv.tkinfo           --------------------------
	.section	.note.nv.tkinfo,"",@"SHT_NOTE"
	.sectionflags	@"SHF_NOTE_NV_TKINFO"
	.tkinfo
        /*0018*/ 	.word	0x00000002
        /*0030*/ 	.string	""
        /*0030*/ 	.string	"ptxas"
        /*0030*/ 	.string	"Cuda compilation tools, release 13.0, V13.0.88"
        /*0030*/ 	.string	"Build cuda_13.0.r13.0/compiler.36424714_0"
        /*0030*/ 	.string	"-arch sm_100 -m 64 "



//--------------------- .note.nv.cuinfo           --------------------------
	.section	.note.nv.cuinfo,"",@"SHT_NOTE"
	.sectionflags	@"SHF_NOTE_NV_CUINFO"
        /*0018*/ 	.short	0x0002
        /*001a*/ 	.short	0x0064
        /*001c*/ 	.short	0x0082
	.zero		2


//--------------------- .nv.info                  --------------------------
	.section	.nv.info,"",@"SHT_CUDA_INFO"
	.align	4


	//----- nvinfo : EIATTR_REGCOUNT
	.align		4
        /*0000*/ 	.byte	0x04, 0x2f
        /*0002*/ 	.short	(.L_1 - .L_0)
	.align		4
.L_0:
        /*0004*/ 	.word	index@(_Z14transposeNaivePfS_ii)
        /*0008*/ 	.word	0x0000000a


	//----- nvinfo : EIATTR_FRAME_SIZE
	.align		4
.L_1:
        /*000c*/ 	.byte	0x04, 0x11
        /*000e*/ 	.short	(.L_3 - .L_2)
	.align		4
.L_2:
        /*0010*/ 	.word	index@(_Z14transposeNaivePfS_ii)
        /*0014*/ 	.word	0x00000000


	//----- nvinfo : EIATTR_REGCOUNT
	.align		4
.L_3:
        /*0018*/ 	.byte	0x04, 0x2f
        /*001a*/ 	.short	(.L_5 - .L_4)
	.align		4
.L_4:
        /*001c*/ 	.word	index@(_Z9transposePfS_ii)
        /*0020*/ 	.word	0x0000000e


	//----- nvinfo : EIATTR_FRAME_SIZE
	.align		4
.L_5:
        /*0024*/ 	.byte	0x04, 0x11
        /*0026*/ 	.short	(.L_7 - .L_6)
	.align		4
.L_6:
        /*0028*/ 	.word	index@(_Z9transposePfS_ii)
        /*002c*/ 	.word	0x00000000


	//----- nvinfo : EIATTR_MIN_STACK_SIZE
	.align		4
.L_7:
        /*0030*/ 	.byte	0x04, 0x12
        /*0032*/ 	.short	(.L_9 - .L_8)
	.align		4
.L_8:
        /*0034*/ 	.word	index@(_Z9transposePfS_ii)
        /*0038*/ 	.word	0x00000000


	//----- nvinfo : EIATTR_MIN_STACK_SIZE
	.align		4
.L_9:
        /*003c*/ 	.byte	0x04, 0x12
        /*003e*/ 	.short	(.L_11 - .L_10)
	.align		4
.L_10:
        /*0040*/ 	.word	index@(_Z14transposeNaivePfS_ii)
        /*0044*/ 	.word	0x00000000
.L_11:


//--------------------- .nv.compat                --------------------------
	.section	.nv.compat,"",@"SHT_CUDA_COMPAT_INFO"
	.align	4
        /*0000*/ 	.byte	0x02, 0x09, 0x00, 0x00, 0x02, 0x02, 0x01, 0x00, 0x02, 0x05, 0x05, 0x00, 0x03, 0x07, 0x01, 0x01
        /*0010*/ 	.byte	0x02, 0x03, 0x00, 0x00, 0x02, 0x06, 0x01, 0x00, 0x04, 0x0b, 0x08, 0x00, 0x09, 0x00, 0x00, 0x00
        /*0020*/ 	.byte	0x00, 0x00, 0x00, 0x00


//--------------------- .nv.info._Z9transposePfS_ii --------------------------
	.section	.nv.info._Z9transposePfS_ii,"",@"SHT_CUDA_INFO"
	.sectionflags	@""
	.align	4


	//----- nvinfo : EIATTR_CUDA_API_VERSION
	.align		4
        /*0000*/ 	.byte	0x04, 0x37
        /*0002*/ 	.short	(.L_13 - .L_12)
.L_12:
        /*0004*/ 	.word	0x00000082


	//----- nvinfo : EIATTR_KPARAM_INFO
	.align		4
.L_13:
        /*0008*/ 	.byte	0x04, 0x17
        /*000a*/ 	.short	(.L_15 - .L_14)
.L_14:
        /*000c*/ 	.word	0x00000000
        /*0010*/ 	.short	0x0003
        /*0012*/ 	.short	0x0014
        /*0014*/ 	.byte	0x00, 0xf0, 0x11, 0x00


	//----- nvinfo : EIATTR_KPARAM_INFO
	.align		4
.L_15:
        /*0018*/ 	.byte	0x04, 0x17
        /*001a*/ 	.short	(.L_17 - .L_16)
.L_16:
        /*001c*/ 	.word	0x00000000
        /*0020*/ 	.short	0x0002
        /*0022*/ 	.short	0x0010
        /*0024*/ 	.byte	0x00, 0xf0, 0x11, 0x00


	//----- nvinfo : EIATTR_KPARAM_INFO
	.align		4
.L_17:
        /*0028*/ 	.byte	0x04, 0x17
        /*002a*/ 	.short	(.L_19 - .L_18)
.L_18:
        /*002c*/ 	.word	0x00000000
        /*0030*/ 	.short	0x0001
        /*0032*/ 	.short	0x0008
        /*0034*/ 	.byte	0x00, 0xf5, 0x21, 0x00


	//----- nvinfo : EIATTR_KPARAM_INFO
	.align		4
.L_19:
        /*0038*/ 	.byte	0x04, 0x17
        /*003a*/ 	.short	(.L_21 - .L_20)
.L_20:
        /*003c*/ 	.word	0x00000000
        /*0040*/ 	.short	0x0000
        /*0042*/ 	.short	0x0000
        /*0044*/ 	.byte	0x00, 0xf5, 0x21, 0x00


	//----- nvinfo : EIATTR_SPARSE_MMA_MASK
	.align		4
.L_21:
        /*0048*/ 	.byte	0x03, 0x50
        /*004a*/ 	.short	0x0000


	//----- nvinfo : EIATTR_MAXREG_COUNT
	.align		4
        /*004c*/ 	.byte	0x03, 0x1b
        /*004e*/ 	.short	0x00ff


	//----- nvinfo : EIATTR_NUM_BARRIERS
	.align		4
        /*0050*/ 	.byte	0x02, 0x4c
        /*0052*/ 	.byte	0x01
	.zero		1


	//----- nvinfo : EIATTR_MERCURY_ISA_VERSION
	.align		4
        /*0054*/ 	.byte	0x03, 0x5f
        /*0056*/ 	.short	0x0101


	//----- nvinfo : EIATTR_VRC_CTA_INIT_COUNT
	.align		4
        /*0058*/ 	.byte	0x02, 0x4a
	.zero		1
	.zero		1


	//----- nvinfo : EIATTR_EXIT_INSTR_OFFSETS
	.align		4
        /*005c*/ 	.byte	0x04, 0x1c
        /*005e*/ 	.short	(.L_23 - .L_22)


	//   ....[0]....
.L_22:
        /*0060*/ 	.word	0x000001e0


	//   ....[1]....
        /*0064*/ 	.word	0x00000280


	//----- nvinfo : EIATTR_CBANK_PARAM_SIZE
	.align		4
.L_23:
        /*0068*/ 	.byte	0x03, 0x19
        /*006a*/ 	.short	0x0018


	//----- nvinfo : EIATTR_PARAM_CBANK
	.align		4
        /*006c*/ 	.byte	0x04, 0x0a
        /*006e*/ 	.short	(.L_25 - .L_24)
	.align		4
.L_24:
        /*0070*/ 	.word	index@(.nv.constant0._Z9transposePfS_ii)
        /*0074*/ 	.short	0x0380
        /*0076*/ 	.short	0x0018


	//----- nvinfo : EIATTR_SW_WAR
	.align		4
.L_25:
        /*0078*/ 	.byte	0x04, 0x36
        /*007a*/ 	.short	(.L_27 - .L_26)
.L_26:
        /*007c*/ 	.word	0x00000008
.L_27:


//--------------------- .nv.info._Z14transposeNaivePfS_ii --------------------------
	.section	.nv.info._Z14transposeNaivePfS_ii,"",@"SHT_CUDA_INFO"
	.sectionflags	@""
	.align	4


	//----- nvinfo : EIATTR_CUDA_API_VERSION
	.align		4
        /*0000*/ 	.byte	0x04, 0x37
        /*0002*/ 	.short	(.L_29 - .L_28)
.L_28:
        /*0004*/ 	.word	0x00000082


	//----- nvinfo : EIATTR_KPARAM_INFO
	.align		4
.L_29:
        /*0008*/ 	.byte	0x04, 0x17
        /*000a*/ 	.short	(.L_31 - .L_30)
.L_30:
        /*000c*/ 	.word	0x00000000
        /*0010*/ 	.short	0x0003
        /*0012*/ 	.short	0x0014
        /*0014*/ 	.byte	0x00, 0xf0, 0x11, 0x00


	//----- nvinfo : EIATTR_KPARAM_INFO
	.align		4
.L_31:
        /*0018*/ 	.byte	0x04, 0x17
        /*001a*/ 	.short	(.L_33 - .L_32)
.L_32:
        /*001c*/ 	.word	0x00000000
        /*0020*/ 	.short	0x0002
        /*0022*/ 	.short	0x0010
        /*0024*/ 	.byte	0x00, 0xf0, 0x11, 0x00


	//----- nvinfo : EIATTR_KPARAM_INFO
	.align		4
.L_33:
        /*0028*/ 	.byte	0x04, 0x17
        /*002a*/ 	.short	(.L_35 - .L_34)
.L_34:
        /*002c*/ 	.word	0x00000000
        /*0030*/ 	.short	0x0001
        /*0032*/ 	.short	0x0008
        /*0034*/ 	.byte	0x00, 0xf5, 0x21, 0x00


	//----- nvinfo : EIATTR_KPARAM_INFO
	.align		4
.L_35:
        /*0038*/ 	.byte	0x04, 0x17
        /*003a*/ 	.short	(.L_37 - .L_36)
.L_36:
        /*003c*/ 	.word	0x00000000
        /*0040*/ 	.short	0x0000
        /*0042*/ 	.short	0x0000
        /*0044*/ 	.byte	0x00, 0xf5, 0x21, 0x00


	//----- nvinfo : EIATTR_SPARSE_MMA_MASK
	.align		4
.L_37:
        /*0048*/ 	.byte	0x03, 0x50
        /*004a*/ 	.short	0x0000


	//----- nvinfo : EIATTR_MAXREG_COUNT
	.align		4
        /*004c*/ 	.byte	0x03, 0x1b
        /*004e*/ 	.short	0x00ff


	//----- nvinfo : EIATTR_MERCURY_ISA_VERSION
	.align		4
        /*0050*/ 	.byte	0x03, 0x5f
        /*0052*/ 	.short	0x0101


	//----- nvinfo : EIATTR_VRC_CTA_INIT_COUNT
	.align		4
        /*0054*/ 	.byte	0x02, 0x4a
	.zero		1
	.zero		1


	//----- nvinfo : EIATTR_EXIT_INSTR_OFFSETS
	.align		4
        /*0058*/ 	.byte	0x04, 0x1c
        /*005a*/ 	.short	(.L_39 - .L_38)


	//   ....[0]....
.L_38:
        /*005c*/ 	.word	0x000000a0


	//   ....[1]....
        /*0060*/ 	.word	0x00000140


	//----- nvinfo : EIATTR_CBANK_PARAM_SIZE
	.align		4
.L_39:
        /*0064*/ 	.byte	0x03, 0x19
        /*0066*/ 	.short	0x0018


	//----- nvinfo : EIATTR_PARAM_CBANK
	.align		4
        /*0068*/ 	.byte	0x04, 0x0a
        /*006a*/ 	.short	(.L_41 - .L_40)
	.align		4
.L_40:
        /*006c*/ 	.word	index@(.nv.constant0._Z14transposeNaivePfS_ii)
        /*0070*/ 	.short	0x0380
        /*0072*/ 	.short	0x0018


	//----- nvinfo : EIATTR_SW_WAR
	.align		4
.L_41:
        /*0074*/ 	.byte	0x04, 0x36
        /*0076*/ 	.short	(.L_43 - .L_42)
.L_42:
        /*0078*/ 	.word	0x00000008
.L_43:


//--------------------- .nv.callgraph             --------------------------
	.section	.nv.callgraph,"",@"SHT_CUDA_CALLGRAPH"
	.align	4
	.sectionentsize	8
	.align		4
        /*0000*/ 	.word	0x00000000
	.align		4
        /*0004*/ 	.word	0xffffffff
	.align		4
        /*0008*/ 	.word	0x00000000
	.align		4
        /*000c*/ 	.word	0xfffffffe
	.align		4
        /*0010*/ 	.word	0x00000000
	.align		4
        /*0014*/ 	.word	0xfffffffd
	.align		4
        /*0018*/ 	.word	0x00000000
	.align		4
        /*001c*/ 	.word	0xfffffffc


//--------------------- .text._Z9transposePfS_ii  --------------------------
	.section	.text._Z9transposePfS_ii,"ax",@progbits
	.align	128
        .global         _Z9transposePfS_ii
        .type           _Z9transposePfS_ii,@function
        .size           _Z9transposePfS_ii,(.L_x_2 - _Z9transposePfS_ii)
        .other          _Z9transposePfS_ii,@"STO_CUDA_ENTRY STV_DEFAULT"
_Z9transposePfS_ii:
.text._Z9transposePfS_ii:
[----:B------:R-:W-:Y:S01]  /*0000*/  LDC R1, c[0x0][0x37c] ;  /* 0x0000df00ff017b82 */ /* 0x000fe20000000800 */
[----:B------:R-:W0:Y:S01]  /*0010*/  S2R R11, SR_TID.X ;  /* 0x00000000000b7919 */ /* 0x000e220000002100 */
[----:B------:R-:W1:Y:S01]  /*0020*/  LDCU.64 UR8, c[0x0][0x390] ;  /* 0x00007200ff0877ac */ /* 0x000e620008000a00 */
[----:B------:R-:W0:Y:S01]  /*0030*/  S2R R6, SR_CTAID.X ;  /* 0x0000000000067919 */ /* 0x000e220000002500 */
[----:B------:R-:W2:Y:S01]  /*0040*/  LDCU.64 UR6, c[0x0][0x358] ;  /* 0x00006b00ff0677ac */ /* 0x000ea20008000a00 */
[----:B------:R-:W3:Y:S01]  /*0050*/  S2R R8, SR_CTAID.Y ;  /* 0x0000000000087919 */ /* 0x000ee20000002600 */
[----:B------:R-:W3:Y:S01]  /*0060*/  S2R R9, SR_TID.Y ;  /* 0x0000000000097919 */ /* 0x000ee20000002200 */
[----:B-1----:R-:W-:Y:S01]  /*0070*/  UIMAD UR4, UR9, UR8, URZ ;  /* 0x00000008090472a4 */ /* 0x002fe2000f8e02ff */
[----:B0-----:R-:W-:-:S05]  /*0080*/  IMAD R5, R6, 0x10, R11 ;  /* 0x0000001006057824 */ /* 0x001fca00078e020b */
[----:B------:R-:W-:Y:S01]  /*0090*/  ISETP.GE.U32.AND P0, PT, R5, UR9, PT ;  /* 0x0000000905007c0c */ /* 0x000fe2000bf06070 */
[----:B---3--:R-:W-:-:S04]  /*00a0*/  IMAD R0, R8, 0x10, R9 ;  /* 0x0000001008007824 */ /* 0x008fc800078e0209 */
[C---:B------:R-:W-:Y:S01]  /*00b0*/  IMAD R7, R0.reuse, UR9, R5 ;  /* 0x0000000900077c24 */ /* 0x040fe2000f8e0205 */
[----:B------:R-:W-:-:S04]  /*00c0*/  ISETP.GE.U32.OR P0, PT, R0, UR8, P0 ;  /* 0x0000000800007c0c */ /* 0x000fc80008706470 */
[----:B------:R-:W-:-:S13]  /*00d0*/  ISETP.GE.U32.OR P0, PT, R7, UR4, P0 ;  /* 0x0000000407007c0c */ /* 0x000fda0008706470 */
[----:B------:R-:W0:Y:S02]  /*00e0*/  @!P0 LDC.64 R2, c[0x0][0x380] ;  /* 0x0000e000ff028b82 */ /* 0x000e240000000a00 */
[----:B0-----:R-:W-:-:S06]  /*00f0*/  @!P0 IMAD.WIDE.U32 R2, R7, 0x4, R2 ;  /* 0x0000000407028825 */ /* 0x001fcc00078e0002 */
[----:B--2---:R0:W2:Y:S01]  /*0100*/  @!P0 LDG.E R2, desc[UR6][R2.64] ;  /* 0x0000000602028981 */ /* 0x0040a2000c1e1900 */
[----:B------:R-:W-:Y:S01]  /*0110*/  @!P0 MOV R4, 0x400 ;  /* 0x0000040000048802 */ /* 0x000fe20000000f00 */
[----:B------:R-:W-:Y:S01]  /*0120*/  IMAD R6, R6, 0x10, R9 ;  /* 0x0000001006067824 */ /* 0x000fe200078e0209 */
[----:B------:R-:W1:Y:S01]  /*0130*/  @!P0 S2R R7, SR_CgaCtaId ;  /* 0x0000000000078919 */ /* 0x000e620000008800 */
[----:B------:R-:W-:-:S03]  /*0140*/  IMAD R5, R5, UR8, R0 ;  /* 0x0000000805057c24 */ /* 0x000fc6000f8e0200 */
[----:B------:R-:W-:Y:S02]  /*0150*/  ISETP.GE.U32.AND P1, PT, R6, UR9, PT ;  /* 0x0000000906007c0c */ /* 0x000fe4000bf26070 */
[----:B------:R-:W-:-:S04]  /*0160*/  LEA R6, R8, R11, 0x4 ;  /* 0x0000000b08067211 */ /* 0x000fc800078e20ff */
[----:B------:R-:W-:-:S04]  /*0170*/  ISETP.GE.U32.OR P1, PT, R6, UR8, P1 ;  /* 0x0000000806007c0c */ /* 0x000fc80008f26470 */
[----:B------:R-:W-:Y:S02]  /*0180*/  ISETP.GE.U32.OR P1, PT, R5, UR4, P1 ;  /* 0x0000000405007c0c */ /* 0x000fe40008f26470 */
[----:B-1----:R-:W-:-:S05]  /*0190*/  @!P0 LEA R4, R7, R4, 0x18 ;  /* 0x0000000407048211 */ /* 0x002fca00078ec0ff */
[----:B------:R-:W-:-:S04]  /*01a0*/  @!P0 IMAD R4, R9, 0x44, R4 ;  /* 0x0000004409048824 */ /* 0x000fc800078e0204 */
[----:B0-----:R-:W-:-:S05]  /*01b0*/  @!P0 IMAD R3, R11, 0x4, R4 ;  /* 0x000000040b038824 */ /* 0x001fca00078e0204 */
[----:B--2---:R0:W-:Y:S01]  /*01c0*/  @!P0 STS [R3], R2 ;  /* 0x0000000203008388 */ /* 0x0041e20000000800 */
[----:B------:R-:W-:Y:S06]  /*01d0*/  BAR.SYNC.DEFER_BLOCKING 0x0 ;  /* 0x0000000000007b1d */ /* 0x000fec0000010000 */
[----:B------:R-:W-:Y:S05]  /*01e0*/  @P1 EXIT ;  /* 0x000000000000194d */ /* 0x000fea0003800000 */
[----:B0-----:R-:W0:Y:S01]  /*01f0*/  S2R R3, SR_CgaCtaId ;  /* 0x0000000000037919 */ /* 0x001e220000008800 */
[----:B------:R-:W-:-:S04]  /*0200*/  MOV R0, 0x400 ;  /* 0x0000040000007802 */ /* 0x000fc80000000f00 */
[----:B0-----:R-:W-:Y:S02]  /*0210*/  LEA R0, R3, R0, 0x18 ;  /* 0x0000000003007211 */ /* 0x001fe400078ec0ff */
[----:B------:R-:W0:Y:S03]  /*0220*/  LDC.64 R2, c[0x0][0x388] ;  /* 0x0000e200ff027b82 */ /* 0x000e260000000a00 */
[----:B------:R-:W-:-:S05]  /*0230*/  IMAD R0, R11, 0x44, R0 ;  /* 0x000000440b007824 */ /* 0x000fca00078e0200 */
[----:B------:R-:W-:-:S05]  /*0240*/  LEA R0, R9, R0, 0x2 ;  /* 0x0000000009007211 */ /* 0x000fca00078e10ff */
[----:B------:R-:W1:Y:S01]  /*0250*/  LDS R7, [R0] ;  /* 0x0000000000077984 */ /* 0x000e620000000800 */
[----:B0-----:R-:W-:-:S05]  /*0260*/  IMAD.WIDE.U32 R2, R5, 0x4, R2 ;  /* 0x0000000405027825 */ /* 0x001fca00078e0002 */
[----:B-1----:R-:W-:Y:S01]  /*0270*/  STG.E desc[UR6][R2.64], R7 ;  /* 0x0000000702007986 */ /* 0x002fe2000c101906 */
[----:B------:R-:W-:Y:S05]  /*0280*/  EXIT ;  /* 0x000000000000794d */ /* 0x000fea0003800000 */
.L_x_0:
[----:B------:R-:W-:-:S00]  /*0290*/  BRA `(.L_x_0) ;  /* 0xfffffffc00fc7947 */ /* 0x000fc0000383ffff */
[----:B------:R-:W-:-:S00]  /*02a0*/  NOP ;  /* 0x0000000000007918 */ /* 0x000fc00000000000 */
        /* <DEDUP_REMOVED lines=13> */
.L_x_2:


//--------------------- .text._Z14transposeNaivePfS_ii --------------------------
	.section	.text._Z14transposeNaivePfS_ii,"ax",@progbits
	.align	128
        .global         _Z14transposeNaivePfS_ii
        .type           _Z14transposeNaivePfS_ii,@function
        .size           _Z14transposeNaivePfS_ii,(.L_x_3 - _Z14transposeNaivePfS_ii)
        .other          _Z14transposeNaivePfS_ii,@"STO_CUDA_ENTRY STV_DEFAULT"
_Z14transposeNaivePfS_ii:
.text._Z14transposeNaivePfS_ii:
[----:B------:R-:W-:Y:S01]  /*0000*/  LDC R1, c[0x0][0x37c] ;  /* 0x0000df00ff017b82 */ /* 0x000fe20000000800 */
[----:B------:R-:W0:Y:S01]  /*0010*/  S2R R7, SR_CTAID.X ;  /* 0x0000000000077919 */ /* 0x000e220000002500 */
[----:B------:R-:W1:Y:S01]  /*0020*/  LDCU.64 UR6, c[0x0][0x390] ;  /* 0x00007200ff0677ac */ /* 0x000e620008000a00 */
[----:B------:R-:W0:Y:S01]  /*0030*/  S2R R2, SR_TID.X ;  /* 0x0000000000027919 */ /* 0x000e220000002100 */
[----:B------:R-:W2:Y:S01]  /*0040*/  S2R R0, SR_CTAID.Y ;  /* 0x0000000000007919 */ /* 0x000ea20000002600 */
[----:B------:R-:W2:Y:S01]  /*0050*/  S2R R3, SR_TID.Y ;  /* 0x0000000000037919 */ /* 0x000ea20000002200 */
[----:B0-----:R-:W-:-:S04]  /*0060*/  LEA R7, R7, R2, 0x4 ;  /* 0x0000000207077211 */ /* 0x001fc800078e20ff */
[----:B-1----:R-:W-:Y:S02]  /*0070*/  ISETP.GE.AND P0, PT, R7, UR7, PT ;  /* 0x0000000707007c0c */ /* 0x002fe4000bf06270 */
[----:B--2---:R-:W-:-:S04]  /*0080*/  LEA R0, R0, R3, 0x4 ;  /* 0x0000000300007211 */ /* 0x004fc800078e20ff */
[----:B------:R-:W-:-:S13]  /*0090*/  ISETP.GE.OR P0, PT, R0, UR6, P0 ;  /* 0x0000000600007c0c */ /* 0x000fda0008706670 */
[----:B------:R-:W-:Y:S05]  /*00a0*/  @P0 EXIT ;  /* 0x000000000000094d */ /* 0x000fea0003800000 */
[----:B------:R-:W0:Y:S01]  /*00b0*/  LDC.64 R2, c[0x0][0x380] ;  /* 0x0000e000ff027b82 */ /* 0x000e220000000a00 */
[----:B------:R-:W1:Y:S01]  /*00c0*/  LDCU.64 UR4, c[0x0][0x358] ;  /* 0x00006b00ff0477ac */ /* 0x000e620008000a00 */
[----:B------:R-:W-:-:S04]  /*00d0*/  IMAD R5, R0, UR7, R7 ;  /* 0x0000000700057c24 */ /* 0x000fc8000f8e0207 */
[----:B0-----:R-:W-:Y:S02]  /*00e0*/  IMAD.WIDE R2, R5, 0x4, R2 ;  /* 0x0000000405027825 */ /* 0x001fe400078e0202 */
[----:B------:R-:W0:Y:S04]  /*00f0*/  LDC.64 R4, c[0x0][0x388] ;  /* 0x0000e200ff047b82 */ /* 0x000e280000000a00 */
[----:B-1----:R-:W2:Y:S01]  /*0100*/  LDG.E R3, desc[UR4][R2.64] ;  /* 0x0000000402037981 */ /* 0x002ea2000c1e1900 */
[----:B------:R-:W-:-:S04]  /*0110*/  IMAD R7, R7, UR6, R0 ;  /* 0x0000000607077c24 */ /* 0x000fc8000f8e0200 */
[----:B0-----:R-:W-:-:S05]  /*0120*/  IMAD.WIDE R4, R7, 0x4, R4 ;  /* 0x0000000407047825 */ /* 0x001fca00078e0204 */
[----:B--2---:R-:W-:Y:S01]  /*0130*/  STG.E desc[UR4][R4.64], R3 ;  /* 0x0000000304007986 */ /* 0x004fe2000c101904 */
[----:B------:R-:W-:Y:S05]  /*0140*/  EXIT ;  /* 0x000000000000794d */ /* 0x000fea0003800000 */
.L_x_1:
        /* <DEDUP_REMOVED lines=11> */
.L_x_3:


//--------------------- .nv.shared._Z9transposePfS_ii --------------------------
	.section	.nv.shared._Z9transposePfS_ii,"aw",@nobits
	.sectionflags	@""
	.align	4
.nv.shared._Z9transposePfS_ii:
	.zero		2112


//--------------------- .nv.shared.reserved.0     --------------------------
	.section	.nv.shared.reserved.0,"aw",@nobits
	.weak		__nv_reservedSMEM_offset_0_alias
	.size		__nv_reservedSMEM_offset_0_alias, 0, 64
	.other		__nv_reservedSMEM_offset_0_alias,@"STO_CUDA_RESERVED_SHARED STV_DEFAULT"
__nv_reservedSMEM_offset_0_alias:
	.zero		0
	.zero		64


//--------------------- .nv.constant0._Z9transposePfS_ii --------------------------
	.section	.nv.constant0._Z9transposePfS_ii,"a",@progbits
	.sectionflags	@""
	.align	4
.nv.constant0._Z9transposePfS_ii:
	.zero		920


//--------------------- .nv.constant0._Z14transposeNaivePfS_ii --------------------------
	.section	.nv.constant0._Z14transposeNaivePfS_ii,"a",@progbits
	.sectionflags	@""
	.align	4
.nv.constant0._Z14transposeNaivePfS_ii:
	.zero		920


//--------------------- SYMBOLS --------------------------

	.type		.nv.reservedSmem.offset0,@object
	.size		.nv.reservedSmem.offset0,0x4
	.type		.nv.reservedSmem.cap,@object
	.size		.nv.reservedSmem.cap,0x4
